	.target	sm_90a

	.elftype	@"ET_EXEC"


//--------------------- .note.nv.tkinfo           --------------------------
	.section	.note.nv.tkinfo,"",@"SHT_NOTE"
	.sectionflags	@"SHF_NOTE_NV_TKINFO"
	.tkinfo
        /*0018*/ 	.word	0x00000002
        /*0030*/ 	.string	""
        /*0030*/ 	.string	"ptxas"
        /*0030*/ 	.string	"Cuda compilation tools, release 13.0, V13.0.88"
        /*0030*/ 	.string	"Build cuda_13.0.r13.0/compiler.36424714_0"
        /*0030*/ 	.string	"-v  -suppress-debug-info  -lineinfo  -arch sm_90a "



//--------------------- .note.nv.cuinfo           --------------------------
	.section	.note.nv.cuinfo,"",@"SHT_NOTE"
	.sectionflags	@"SHF_NOTE_NV_CUINFO"
        /*0018*/ 	.short	0x0002
        /*001a*/ 	.short	0x005a
        /*001c*/ 	.short	0x0082
	.zero		2


//--------------------- .nv.info                  --------------------------
	.section	.nv.info,"",@"SHT_CUDA_INFO"
	.align	4


	//----- nvinfo : EIATTR_REGCOUNT
	.align		4
        /*0000*/ 	.byte	0x04, 0x2f
        /*0002*/ 	.short	(.L_1 - .L_0)
	.align		4
.L_0:
        /*0004*/ 	.word	index@(gluon_mma)
        /*0008*/ 	.word	0x00000060


	//----- nvinfo : EIATTR_FRAME_SIZE
	.align		4
.L_1:
        /*000c*/ 	.byte	0x04, 0x11
        /*000e*/ 	.short	(.L_3 - .L_2)
	.align		4
.L_2:
        /*0010*/ 	.word	index@(gluon_mma)
        /*0014*/ 	.word	0x00000000


	//----- nvinfo : EIATTR_MIN_STACK_SIZE
	.align		4
.L_3:
        /*0018*/ 	.byte	0x04, 0x12
        /*001a*/ 	.short	(.L_5 - .L_4)
	.align		4
.L_4:
        /*001c*/ 	.word	index@(gluon_mma)
        /*0020*/ 	.word	0x00000000
.L_5:


//--------------------- .nv.compat                --------------------------
	.section	.nv.compat,"",@"SHT_CUDA_COMPAT_INFO"
	.align	4
        /*0000*/ 	.byte	0x02, 0x09, 0x01, 0x00, 0x02, 0x02, 0x04, 0x00, 0x02, 0x05, 0x05, 0x00, 0x03, 0x07, 0x01, 0x01
        /*0010*/ 	.byte	0x02, 0x03, 0x00, 0x00, 0x02, 0x06, 0x01, 0x00, 0x04, 0x0b, 0x08, 0x00, 0x00, 0x00, 0x00, 0x00
        /*0020*/ 	.byte	0x00, 0x00, 0x00, 0x00


//--------------------- .nv.info.gluon_mma        --------------------------
	.section	.nv.info.gluon_mma,"",@"SHT_CUDA_INFO"
	.sectionflags	@""
	.align	4


	//----- nvinfo : EIATTR_CUDA_API_VERSION
	.align		4
        /*0000*/ 	.byte	0x04, 0x37
        /*0002*/ 	.short	(.L_7 - .L_6)
.L_6:
        /*0004*/ 	.word	0x00000082


	//----- nvinfo : EIATTR_KPARAM_INFO
	.align		4
.L_7:
        /*0008*/ 	.byte	0x04, 0x17
        /*000a*/ 	.short	(.L_9 - .L_8)
.L_8:
        /*000c*/ 	.word	0x00000000
        /*0010*/ 	.short	0x0004
        /*0012*/ 	.short	0x0020
        /*0014*/ 	.byte	0x00, 0xf4, 0x21, 0x00


	//----- nvinfo : EIATTR_KPARAM_INFO
	.align		4
.L_9:
        /*0018*/ 	.byte	0x04, 0x17
        /*001a*/ 	.short	(.L_11 - .L_10)
.L_10:
        /*001c*/ 	.word	0x00000000
        /*0020*/ 	.short	0x0003
        /*0022*/ 	.short	0x0018
        /*0024*/ 	.byte	0x00, 0xf4, 0x21, 0x00


	//----- nvinfo : EIATTR_KPARAM_INFO
	.align		4
.L_11:
        /*0028*/ 	.byte	0x04, 0x17
        /*002a*/ 	.short	(.L_13 - .L_12)
.L_12:
        /*002c*/ 	.word	0x00000000
        /*0030*/ 	.short	0x0002
        /*0032*/ 	.short	0x0010
        /*0034*/ 	.byte	0x00, 0xf4, 0x21, 0x00


	//----- nvinfo : EIATTR_KPARAM_INFO
	.align		4
.L_13:
        /*0038*/ 	.byte	0x04, 0x17
        /*003a*/ 	.short	(.L_15 - .L_14)
.L_14:
        /*003c*/ 	.word	0x00000000
        /*0040*/ 	.short	0x0001
        /*0042*/ 	.short	0x0008
        /*0044*/ 	.byte	0x00, 0xf4, 0x21, 0x00


	//----- nvinfo : EIATTR_KPARAM_INFO
	.align		4
.L_15:
        /*0048*/ 	.byte	0x04, 0x17
        /*004a*/ 	.short	(.L_17 - .L_16)
.L_16:
        /*004c*/ 	.word	0x00000000
        /*0050*/ 	.short	0x0000
        /*0052*/ 	.short	0x0000
        /*0054*/ 	.byte	0x00, 0xf4, 0x21, 0x00


	//----- nvinfo : EIATTR_SPARSE_MMA_MASK
	.align		4
.L_17:
        /*0058*/ 	.byte	0x03, 0x50
        /*005a*/ 	.short	0x0000


	//----- nvinfo : EIATTR_MAXREG_COUNT
	.align		4
        /*005c*/ 	.byte	0x03, 0x1b
        /*005e*/ 	.short	0x00ff


	//----- nvinfo : EIATTR_NUM_BARRIERS
	.align		4
        /*0060*/ 	.byte	0x02, 0x4c
        /*0062*/ 	.byte	0x01
	.zero		1


	//----- nvinfo : EIATTR_MERCURY_ISA_VERSION
	.align		4
        /*0064*/ 	.byte	0x03, 0x5f
        /*0066*/ 	.short	0x0101


	//----- nvinfo : EIATTR_EXIT_INSTR_OFFSETS
	.align		4
        /*0068*/ 	.byte	0x04, 0x1c
        /*006a*/ 	.short	(.L_19 - .L_18)


	//   ....[0]....
.L_18:
        /*006c*/ 	.word	0x00001940


	//----- nvinfo : EIATTR_REQNTID
	.align		4
.L_19:
        /*0070*/ 	.byte	0x04, 0x10
        /*0072*/ 	.short	(.L_21 - .L_20)
.L_20:
        /*0074*/ 	.word	0x00000100
        /*0078*/ 	.word	0x00000001
        /*007c*/ 	.word	0x00000001


	//----- nvinfo : EIATTR_CBANK_PARAM_SIZE
	.align		4
.L_21:
        /*0080*/ 	.byte	0x03, 0x19
        /*0082*/ 	.short	0x0028


	//----- nvinfo : EIATTR_PARAM_CBANK
	.align		4
        /*0084*/ 	.byte	0x04, 0x0a
        /*0086*/ 	.short	(.L_23 - .L_22)
	.align		4
.L_22:
        /*0088*/ 	.word	index@(.nv.constant0.gluon_mma)
        /*008c*/ 	.short	0x0210
        /*008e*/ 	.short	0x0028


	//----- nvinfo : EIATTR_SW_WAR
	.align		4
.L_23:
        /*0090*/ 	.byte	0x04, 0x36
        /*0092*/ 	.short	(.L_25 - .L_24)
.L_24:
        /*0094*/ 	.word	0x00000008
.L_25:


//--------------------- .nv.callgraph             --------------------------
	.section	.nv.callgraph,"",@"SHT_CUDA_CALLGRAPH"
	.align	4
	.sectionentsize	8
	.align		4
        /*0000*/ 	.word	0x00000000
	.align		4
        /*0004*/ 	.word	0xffffffff
	.align		4
        /*0008*/ 	.word	0x00000000
	.align		4
        /*000c*/ 	.word	0xfffffffe
	.align		4
        /*0010*/ 	.word	0x00000000
	.align		4
        /*0014*/ 	.word	0xfffffffd
	.align		4
        /*0018*/ 	.word	0x00000000
	.align		4
        /*001c*/ 	.word	0xfffffffc


//--------------------- .text.gluon_mma           --------------------------
	.section	.text.gluon_mma,"ax",@progbits
	.align	128
        .global         gluon_mma
        .type           gluon_mma,@function
        .size           gluon_mma,(.L_x_1 - gluon_mma)
        .other          gluon_mma,@"STO_CUDA_ENTRY STV_DEFAULT"
gluon_mma:
.text.gluon_mma:
[----:B------:R-:W-:Y:S01]  /*0000*/  LDC R1, c[0x0][0x28] ;  /* 0x00000a00ff017b82 */ /* 0x000fe20000000800 */
[----:B------:R-:W0:Y:S07]  /*0010*/  S2R R9, SR_TID.X ;  /* 0x0000000000097919 */ /* 0x000e2e0000002100 */
[----:B------:R-:W1:Y:S01]  /*0020*/  LDC.64 R2, c[0x0][0x210] ;  /* 0x00008400ff027b82 */ /* 0x000e620000000a00 */
[----:B------:R-:W-:Y:S01]  /*0030*/  ULDC.64 UR12, c[0x0][0x208] ;  /* 0x00008200000c7ab9 */ /* 0x000fe20000000a00 */
[----:B0-----:R-:W-:-:S02]  /*0040*/  LOP3.LUT R8, R9, 0xe0, RZ, 0xc0, !PT ;  /* 0x000000e009087812 */ /* 0x001fc400078ec0ff */
[----:B------:R-:W-:-:S03]  /*0050*/  LOP3.LUT R7, R9, 0x1f, RZ, 0xc0, !PT ;  /* 0x0000001f09077812 */ /* 0x000fc600078ec0ff */
[----:B------:R-:W-:-:S04]  /*0060*/  IMAD.SHL.U32 R6, R8, 0x4, RZ ;  /* 0x0000000408067824 */ /* 0x000fc800078e00ff */
[----:B-1----:R-:W-:-:S04]  /*0070*/  IMAD.WIDE.U32 R2, R6, 0x2, R2 ;  /* 0x0000000206027825 */ /* 0x002fc800078e0002 */
[----:B------:R-:W-:Y:S02]  /*0080*/  IMAD.WIDE.U32 R4, R7, 0x2, R2 ;  /* 0x0000000207047825 */ /* 0x000fe400078e0002 */
[----:B------:R-:W0:Y:S03]  /*0090*/  LDC.64 R2, c[0x0][0x218] ;  /* 0x00008600ff027b82 */ /* 0x000e260000000a00 */
[----:B------:R-:W2:Y:S04]  /*00a0*/  LDG.E.U16 R11, desc[UR12][R4.64] ;  /* 0x0000000c040b7981 */ /* 0x000ea8000c1e1500 */
[----:B------:R-:W3:Y:S04]  /*00b0*/  LDG.E.U16 R13, desc[UR12][R4.64+0x80] ;  /* 0x0000800c040d7981 */ /* 0x000ee8000c1e1500 */
[----:B------:R-:W4:Y:S04]  /*00c0*/  LDG.E.U16 R15, desc[UR12][R4.64+0x800] ;  /* 0x0008000c040f7981 */ /* 0x000f28000c1e1500 */
[----:B------:R-:W5:Y:S04]  /*00d0*/  LDG.E.U16 R17, desc[UR12][R4.64+0x880] ;  /* 0x0008800c04117981 */ /* 0x000f68000c1e1500 */
        /* <DEDUP_REMOVED lines=12> */
[----:B------:R-:W5:Y:S01]  /*01a0*/  LDG.E.U16 R0, desc[UR12][R4.64+0x40] ;  /* 0x0000400c04007981 */ /* 0x000f62000c1e1500 */
[----:B0-----:R-:W-:-:S03]  /*01b0*/  IMAD.WIDE.U32 R2, R6, 0x2, R2 ;  /* 0x0000000206027825 */ /* 0x001fc600078e0002 */
[----:B------:R-:W5:Y:S01]  /*01c0*/  LDG.E.U16 R12, desc[UR12][R4.64+0xc0] ;  /* 0x0000c00c040c7981 */ /* 0x000f62000c1e1500 */
[----:B------:R-:W-:-:S03]  /*01d0*/  IMAD.WIDE.U32 R2, R7, 0x2, R2 ;  /* 0x0000000207027825 */ /* 0x000fc600078e0002 */
        /* <DEDUP_REMOVED lines=13> */
[----:B------:R0:W5:Y:S04]  /*02b0*/  LDG.E.U16 R40, desc[UR12][R4.64+0x38c0] ;  /* 0x0038c00c04287981 */ /* 0x000168000c1e1500 */
[----:B------:R-:W5:Y:S04]  /*02c0*/  LDG.E.U16 R43, desc[UR12][R2.64] ;  /* 0x0000000c022b7981 */ /* 0x000f68000c1e1500 */
[----:B------:R-:W5:Y:S04]  /*02d0*/  LDG.E.U16 R45, desc[UR12][R2.64+0x80] ;  /* 0x0000800c022d7981 */ /* 0x000f68000c1e1500 */
[----:B------:R-:W5:Y:S04]  /*02e0*/  LDG.E.U16 R47, desc[UR12][R2.64+0x800] ;  /* 0x0008000c022f7981 */ /* 0x000f68000c1e1500 */
[----:B------:R-:W5:Y:S01]  /*02f0*/  LDG.E.U16 R49, desc[UR12][R2.64+0x880] ;  /* 0x0008800c02317981 */ /* 0x000f62000c1e1500 */
[----:B------:R-:W1:Y:S01]  /*0300*/  S2UR UR8, SR_CgaCtaId ;  /* 0x00000000000879c3 */ /* 0x000e620000008800 */
[----:B0-----:R-:W-:Y:S01]  /*0310*/  IMAD R5, R7, 0x2, R6 ;  /* 0x0000000207057824 */ /* 0x001fe200078e0206 */
[----:B------:R-:W-:Y:S01]  /*0320*/  SHF.R.U32.HI R10, RZ, 0x1, R8 ;  /* 0x00000001ff0a7819 */ /* 0x000fe20000011608 */
[----:B------:R-:W-:Y:S01]  /*0330*/  UMOV UR4, 0x400 ;  /* 0x0000040000047882 */ /* 0x000fe20000000000 */
[----:B------:R-:W5:Y:S02]  /*0340*/  LDG.E.U16 R51, desc[UR12][R2.64+0x1000] ;  /* 0x0010000c02337981 */ /* 0x000f64000c1e1500 */
[----:B------:R-:W-:-:S02]  /*0350*/  LOP3.LUT R10, R5, R10, RZ, 0x3c, !PT ;  /* 0x0000000a050a7212 */ /* 0x000fc400078e3cff */
[----:B------:R-:W-:Y:S01]  /*0360*/  SHF.L.U32 R4, R9, 0x2, RZ ;  /* 0x0000000209047819 */ /* 0x000fe200000006ff */
[----:B------:R-:W5:Y:S01]  /*0370*/  LDG.E.U16 R53, desc[UR12][R2.64+0x1080] ;  /* 0x0010800c02357981 */ /* 0x000f62000c1e1500 */
[----:B------:R-:W-:-:S03]  /*0380*/  LOP3.LUT R93, R10, 0x40, RZ, 0x3c, !PT ;  /* 0x000000400a5d7812 */ /* 0x000fc600078e3cff */
[----:B------:R-:W5:Y:S04]  /*0390*/  LDG.E.U16 R55, desc[UR12][R2.64+0x1800] ;  /* 0x0018000c02377981 */ /* 0x000f68000c1e1500 */
[----:B------:R-:W5:Y:S04]  /*03a0*/  LDG.E.U16 R57, desc[UR12][R2.64+0x1880] ;  /* 0x0018800c02397981 */ /* 0x000f68000c1e1500 */
[----:B------:R-:W5:Y:S01]  /*03b0*/  LDG.E.U16 R59, desc[UR12][R2.64+0x6000] ;  /* 0x0060000c023b7981 */ /* 0x000f62000c1e1500 */
[----:B-1----:R-:W-:-:S03]  /*03c0*/  ULEA UR8, UR8, UR4, 0x18 ;  /* 0x0000000408087291 */ /* 0x002fc6000f8ec03f */
[----:B------:R-:W5:Y:S01]  /*03d0*/  LDG.E.U16 R61, desc[UR12][R2.64+0x6080] ;  /* 0x0060800c023d7981 */ /* 0x000f62000c1e1500 */
[----:B------:R-:W-:-:S03]  /*03e0*/  ULDC.64 UR4, c[0x0][0x218] ;  /* 0x0000860000047ab9 */ /* 0x000fc60000000a00 */
        /* <DEDUP_REMOVED lines=16> */
[----:B--2---:R-:W-:Y:S04]  /*04f0*/  STS.U16 [R10+UR8+0x8000], R11 ;  /* 0x0080000b0a007988 */ /* 0x004fe80008000408 */
[----:B---3--:R-:W-:Y:S04]  /*0500*/  STS.U16 [R10+UR8+0xa000], R13 ;  /* 0x00a0000d0a007988 */ /* 0x008fe80008000408 */
[----:B----4-:R-:W-:Y:S04]  /*0510*/  STS.U16 [R10+UR8+0x8400], R15 ;  /* 0x0084000f0a007988 */ /* 0x010fe80008000408 */
[----:B-----5:R-:W-:Y:S04]  /*0520*/  STS.U16 [R10+UR8+0xa400], R17 ;  /* 0x00a400110a007988 */ /* 0x020fe80008000408 */
[----:B------:R0:W-:Y:S04]  /*0530*/  STS.U16 [R10+UR8+0x8800], R19 ;  /* 0x008800130a007988 */ /* 0x0001e80008000408 */
[----:B------:R1:W-:Y:S04]  /*0540*/  STS.U16 [R10+UR8+0xa800], R21 ;  /* 0x00a800150a007988 */ /* 0x0003e80008000408 */
[----:B------:R-:W-:Y:S04]  /*0550*/  STS.U16 [R10+UR8+0x8c00], R23 ;  /* 0x008c00170a007988 */ /* 0x000fe80008000408 */
        /* <DEDUP_REMOVED lines=9> */
[----:B------:R2:W-:Y:S04]  /*05f0*/  STS.U16 [R93+UR8+0x8000], R0 ;  /* 0x008000005d007988 */ /* 0x0005e80008000408 */
[----:B0-----:R-:W3:Y:S04]  /*0600*/  LDG.E.U16 R19, desc[UR12][R2.64+0x2000] ;  /* 0x0020000c02137981 */ /* 0x001ee8000c1e1500 */
[----:B-1----:R-:W4:Y:S01]  /*0610*/  LDG.E.U16 R21, desc[UR12][R2.64+0x2080] ;  /* 0x0020800c02157981 */ /* 0x002f22000c1e1500 */
[----:B--2---:R-:W-:-:S03]  /*0620*/  LOP3.LUT R0, R4, 0x380, RZ, 0xc0, !PT ;  /* 0x0000038004007812 */ /* 0x004fc600078ec0ff */
[----:B------:R-:W2:Y:S01]  /*0630*/  LDG.E.U16 R23, desc[UR12][R2.64+0x2800] ;  /* 0x0028000c02177981 */ /* 0x000ea2000c1e1500 */
[----:B------:R-:W-:-:S03]  /*0640*/  LEA R4, P0, R0, UR4, 0x1 ;  /* 0x0000000400047c11 */ /* 0x000fc6000f8008ff */
[----:B------:R-:W5:Y:S01]  /*0650*/  LDG.E.U16 R25, desc[UR12][R2.64+0x2880] ;  /* 0x0028800c02197981 */ /* 0x000f62000c1e1500 */
[----:B------:R-:W-:-:S03]  /*0660*/  LEA.HI.X R5, R0, UR5, RZ, 0x1, P0 ;  /* 0x0000000500057c11 */ /* 0x000fc600080f0cff */
[----:B------:R-:W-:Y:S04]  /*0670*/  STS.U16 [R93+UR8+0xa000], R12 ;  /* 0x00a0000c5d007988 */ /* 0x000fe80008000408 */
[----:B------:R-:W-:Y:S01]  /*0680*/  STS.U16 [R93+UR8+0x8400], R14 ;  /* 0x0084000e5d007988 */ /* 0x000fe20008000408 */
[----:B------:R-:W-:Y:S01]  /*0690*/  IMAD.WIDE.U32 R4, R7, 0x2, R4 ;  /* 0x0000000207047825 */ /* 0x000fe200078e0004 */
[----:B------:R-:W-:Y:S02]  /*06a0*/  ULDC.64 UR4, c[0x0][0x220] ;  /* 0x0000880000047ab9 */ /* 0x000fe40000000a00 */
        /* <DEDUP_REMOVED lines=13> */
[----:B------:R0:W-:Y:S04]  /*0780*/  STS.U16 [R10+UR8], R43 ;  /* 0x0000002b0a007988 */ /* 0x0001e80008000408 */
[----:B------:R1:W-:Y:S04]  /*0790*/  STS.U16 [R10+UR8+0x4000], R45 ;  /* 0x0040002d0a007988 */ /* 0x0003e80008000408 */
[----:B------:R1:W-:Y:S04]  /*07a0*/  STS.U16 [R10+UR8+0x400], R47 ;  /* 0x0004002f0a007988 */ /* 0x0003e80008000408 */
[----:B------:R1:W-:Y:S04]  /*07b0*/  STS.U16 [R10+UR8+0x4400], R49 ;  /* 0x004400310a007988 */ /* 0x0003e80008000408 */
        /* <DEDUP_REMOVED lines=8> */
[----:B0-----:R-:W5:Y:S04]  /*0840*/  LDG.E.U16 R43, desc[UR12][R2.64+0x5000] ;  /* 0x0050000c022b7981 */ /* 0x001f68000c1e1500 */
[----:B-1----:R-:W5:Y:S04]  /*0850*/  LDG.E.U16 R45, desc[UR12][R2.64+0x5080] ;  /* 0x0050800c022d7981 */ /* 0x002f68000c1e1500 */
        /* <DEDUP_REMOVED lines=23> */
[----:B------:R1:W5:Y:S01]  /*09d0*/  LDG.E.U16 R92, desc[UR12][R4.64+0x78c0] ;  /* 0x0078c00c045c7981 */ /* 0x000362000c1e1500 */
[----:B0-----:R-:W-:-:S03]  /*09e0*/  SHF.L.U32 R2, R9, 0x8, RZ ;  /* 0x0000000809027819 */ /* 0x001fc600000006ff */
[----:B------:R0:W-:Y:S01]  /*09f0*/  STS.U16 [R10+UR8+0x800], R51 ;  /* 0x000800330a007988 */ /* 0x0001e20008000408 */
[----:B------:R-:W-:Y:S01]  /*0a00*/  LOP3.LUT R2, R2, 0x1800, RZ, 0xc0, !PT ;  /* 0x0000180002027812 */ /* 0x000fe200078ec0ff */
[----:B0-----:R-:W-:-:S05]  /*0a10*/  IMAD.SHL.U32 R51, R9, 0x10, RZ ;  /* 0x0000001009337824 */ /* 0x001fca00078e00ff */
[----:B-1----:R-:W-:Y:S02]  /*0a20*/  LOP3.LUT R4, R2, 0x70, R51, 0xf8, !PT ;  /* 0x0000007002047812 */ /* 0x002fe400078ef833 */
[--C-:B------:R-:W-:Y:S01]  /*0a30*/  SHF.R.S32.HI R2, RZ, 0x5, R9.reuse ;  /* 0x00000005ff027819 */ /* 0x100fe20000011409 */
[----:B------:R0:W-:Y:S01]  /*0a40*/  STS.U16 [R10+UR8+0x4800], R53 ;  /* 0x004800350a007988 */ /* 0x0001e20008000408 */
[----:B------:R-:W-:Y:S02]  /*0a50*/  IMAD.SHL.U32 R0, R9, 0x20, RZ ;  /* 0x0000002009007824 */ /* 0x000fe400078e00ff */
[----:B------:R-:W-:Y:S01]  /*0a60*/  SGXT R2, R2, 0x1 ;  /* 0x000000010202781a */ /* 0x000fe20000000200 */
[----:B------:R-:W-:Y:S04]  /*0a70*/  STS.U16 [R10+UR8+0xc00], R55 ;  /* 0x000c00370a007988 */ /* 0x000fe80008000408 */
[----:B------:R-:W-:Y:S01]  /*0a80*/  STS.U16 [R10+UR8+0x4c00], R57 ;  /* 0x004c00390a007988 */ /* 0x000fe20008000408 */
[----:B0-----:R-:W-:-:S03]  /*0a90*/  SHF.R.S32.HI R53, RZ, 0x2, R9 ;  /* 0x00000002ff357819 */ /* 0x001fc60000011409 */
[----:B------:R-:W-:Y:S01]  /*0aa0*/  STS.U16 [R10+UR8+0x3000], R59 ;  /* 0x0030003b0a007988 */ /* 0x000fe20008000408 */
[----:B------:R-:W-:-:S03]  /*0ab0*/  IMAD.SHL.U32 R9, R9, 0x2, RZ ;  /* 0x0000000209097824 */ /* 0x000fc600078e00ff */
[----:B------:R-:W-:Y:S04]  /*0ac0*/  STS.U16 [R10+UR8+0x7000], R61 ;  /* 0x0070003d0a007988 */ /* 0x000fe80008000408 */
[----:B------:R-:W-:Y:S04]  /*0ad0*/  STS.U16 [R10+UR8+0x3400], R63 ;  /* 0x0034003f0a007988 */ /* 0x000fe80008000408 */
[----:B------:R-:W-:Y:S04]  /*0ae0*/  STS.U16 [R10+UR8+0x7400], R65 ;  /* 0x007400410a007988 */ /* 0x000fe80008000408 */
[----:B------:R-:W-:Y:S04]  /*0af0*/  STS.U16 [R10+UR8+0x3800], R67 ;  /* 0x003800430a007988 */ /* 0x000fe80008000408 */
[----:B------:R-:W-:Y:S04]  /*0b00*/  STS.U16 [R10+UR8+0x7800], R69 ;  /* 0x007800450a007988 */ /* 0x000fe80008000408 */
[----:B------:R-:W-:Y:S01]  /*0b10*/  STS.U16 [R10+UR8+0x3c00], R71 ;  /* 0x003c00470a007988 */ /* 0x000fe20008000408 */
[----:B------:R-:W-:-:S02]  /*0b20*/  LOP3.LUT R2, R2, 0x2010, RZ, 0xc0, !PT ;  /* 0x0000201002027812 */ /* 0x000fc400078ec0ff */
[----:B------:R-:W-:Y:S02]  /*0b30*/  SHF.L.U32 R3, R7, 0x2, RZ ;  /* 0x0000000207037819 */ /* 0x000fe400000006ff */
[----:B------:R-:W-:Y:S01]  /*0b40*/  LOP3.LUT R9, R2, 0x180, R9, 0xf8, !PT ;  /* 0x0000018002097812 */ /* 0x000fe200078ef809 */
[----:B------:R-:W-:Y:S01]  /*0b50*/  IMAD.SHL.U32 R2, R8, 0x10, RZ ;  /* 0x0000001008027824 */ /* 0x000fe200078e00ff */
[----:B---3--:R-:W-:Y:S04]  /*0b60*/  STS.U16 [R10+UR8+0x1000], R19 ;  /* 0x001000130a007988 */ /* 0x008fe80008000408 */
[----:B----4-:R-:W-:Y:S04]  /*0b70*/  STS.U16 [R10+UR8+0x5000], R21 ;  /* 0x005000150a007988 */ /* 0x010fe80008000408 */
[----:B--2---:R-:W-:Y:S04]  /*0b80*/  STS.U16 [R10+UR8+0x1400], R23 ;  /* 0x001400170a007988 */ /* 0x004fe80008000408 */
[----:B-----5:R-:W-:Y:S01]  /*0b90*/  STS.U16 [R10+UR8+0x5400], R25 ;  /* 0x005400190a007988 */ /* 0x020fe20008000408 */
[----:B------:R-:W-:Y:S01]  /*0ba0*/  IADD3 R2, P0, P1, R3, UR4, R2 ;  /* 0x0000000403027c10 */ /* 0x000fe2000f91e002 */
[----:B------:R-:W-:-:S02]  /*0bb0*/  UIADD3 UR4, UR8, 0x8000, URZ ;  /* 0x0000800008047890 */ /* 0x000fc4000fffe03f */
[----:B------:R-:W-:Y:S01]  /*0bc0*/  USHF.R.U32.HI UR10, URZ, 0x4, UR8 ;  /* 0x000000043f0a7899 */ /* 0x000fe20008011608 */
[----:B------:R-:W-:Y:S01]  /*0bd0*/  LOP3.LUT R0, R0, 0x60, RZ, 0xc0, !PT ;  /* 0x0000006000007812 */ /* 0x000fe200078ec0ff */
[----:B------:R-:W-:Y:S01]  /*0be0*/  USHF.R.U32.HI UR4, URZ, 0x4, UR4 ;  /* 0x000000043f047899 */ /* 0x000fe20008011604 */
[----:B------:R-:W-:Y:S01]  /*0bf0*/  SGXT R53, R53, 0x1 ;  /* 0x000000013535781a */ /* 0x000fe20000000200 */
[----:B------:R-:W-:Y:S01]  /*0c00*/  USGXT.U32 UR10, UR10, 0xe ;  /* 0x0000000e0a0a789a */ /* 0x000fe20008000000 */
[----:B------:R-:W-:Y:S01]  /*0c10*/  LOP3.LUT R0, R0, 0x780, R51, 0xf8, !PT ;  /* 0x0000078000007812 */ /* 0x000fe200078ef833 */
[----:B------:R-:W-:Y:S01]  /*0c20*/  USGXT.U32 UR9, UR4, 0xe ;  /* 0x0000000e0409789a */ /* 0x000fe20008000000 */
[----:B------:R-:W-:Y:S01]  /*0c30*/  IMAD.HI.U32 R7, R7, 0x4, RZ ;  /* 0x0000000407077827 */ /* 0x000fe200078e00ff */
[----:B------:R-:W-:Y:S01]  /*0c40*/  ULOP3.LUT UR6, UR10, 0x4000000, URZ, 0xfc, !UPT ;  /* 0x040000000a067892 */ /* 0x000fe2000f8efc3f */
[----:B------:R-:W-:Y:S02]  /*0c50*/  LOP3.LUT R0, R0, 0x2010, R53, 0xf8, !PT ;  /* 0x0000201000007812 */ /* 0x000fe400078ef835 */
[----:B------:R-:W-:Y:S01]  /*0c60*/  IMAD.HI.U32 R6, R6, 0x4, RZ ;  /* 0x0000000406067827 */ /* 0x000fe200078e00ff */
[----:B------:R-:W-:Y:S01]  /*0c70*/  UMOV UR7, 0x40000040 ;  /* 0x4000004000077882 */ /* 0x000fe20000000000 */
[----:B------:R-:W-:-:S03]  /*0c80*/  UMOV UR4, UR9 ;  /* 0x0000000900047c82 */ /* 0x000fc60008000000 */
[----:B------:R-:W-:Y:S01]  /*0c90*/  IADD3.X R3, R7, UR5, R6, P0, P1 ;  /* 0x0000000507037c10 */ /* 0x000fe200087e2406 */
[----:B------:R-:W-:Y:S01]  /*0ca0*/  UMOV UR5, 0x40000040 ;  /* 0x4000004000057882 */ /* 0x000fe20000000000 */
        /* <DEDUP_REMOVED lines=13> */
[----:B------:R-:W-:Y:S04]  /*0d80*/  STS.U16 [R93+UR8], R11 ;  /* 0x0000000b5d007988 */ /* 0x000fe80008000408 */
        /* <DEDUP_REMOVED lines=26> */
[----:B------:R-:W-:Y:S04]  /*0f30*/  STS.U16 [R93+UR8+0x7400], R88 ;  /* 0x007400585d007988 */ /* 0x000fe80008000408 */
[----:B------:R-:W-:Y:S04]  /*0f40*/  STS.U16 [R93+UR8+0x3800], R89 ;  /* 0x003800595d007988 */ /* 0x000fe80008000408 */
[----:B------:R-:W-:Y:S04]  /*0f50*/  STS.U16 [R93+UR8+0x7800], R90 ;  /* 0x0078005a5d007988 */ /* 0x000fe80008000408 */
[----:B------:R-:W-:Y:S04]  /*0f60*/  STS.U16 [R93+UR8+0x3c00], R91 ;  /* 0x003c005b5d007988 */ /* 0x000fe80008000408 */
[----:B------:R-:W-:Y:S01]  /*0f70*/  STS.U16 [R93+UR8+0x7c00], R92 ;  /* 0x007c005c5d007988 */ /* 0x000fe20008000408 */
[----:B------:R-:W-:Y:S06]  /*0f80*/  BAR.SYNC.DEFER_BLOCKING 0x0 ;  /* 0x0000000000007b1d */ /* 0x000fec0000010000 */
[----:B0-----:R-:W-:-:S06]  /*0f90*/  WARPGROUP.ARRIVE ;  /* 0x00000000000079c5 */ /* 0x001fcc0000000000 */
[----:B------:R-:W-:Y:S01]  /*0fa0*/  HGMMA.64x128x16.F32 R24, gdesc[UR4].tnspB, RZ, !UPT ;  /* 0x41e00000041879f0 */ /* 0x000fe2000c7008ff */
[----:B------:R-:W-:Y:S02]  /*0fb0*/  UIADD3 UR6, UP1, UR10, 0x4000080, URZ ;  /* 0x040000800a067890 */ /* 0x000fe4000ff3e03f */
[----:B------:R-:W-:Y:S01]  /*0fc0*/  UIADD3 UR9, UP0, UR9, 0x2, URZ ;  /* 0x0000000209097890 */ /* 0x000fe2000ff1e03f */
[----:B------:R-:W-:Y:S01]  /*0fd0*/  UMOV UR5, URZ ;  /* 0x0000003f00057c82 */ /* 0x000fe20008000000 */
[----:B------:R-:W-:Y:S01]  /*0fe0*/  UMOV UR4, URZ ;  /* 0x0000003f00047c82 */ /* 0x000fe20008000000 */
[----:B------:R-:W-:Y:S02]  /*0ff0*/  UIADD3.X UR7, UR5, 0x40000040, URZ, UP1, !UPT ;  /* 0x4000004005077890 */ /* 0x000fe40008ffe43f */
[----:B------:R-:W-:-:S03]  /*1000*/  UIADD3.X UR5, UR4, 0x40000040, URZ, UP0, !UPT ;  /* 0x4000004004057890 */ /* 0x000fc600087fe43f */
[----:B------:R-:W-:-:S06]  /*1010*/  UMOV UR4, UR9 ;  /* 0x0000000900047c82 */ /* 0x000fcc0008000000 */
[----:B------:R-:W-:Y:S01]  /*1020*/  HGMMA.64x128x16.F32 R24, gdesc[UR4].tnspB, R24 ;  /* 0x41e00000041879f0 */ /* 0x000fe20008700818 */
[----:B------:R-:W-:Y:S02]  /*1030*/  UIADD3.64 UR18, UR6, 0x80, URZ ;  /* 0x0000008006127897 */ /* 0x000fe4000fffe03f */
[----:B------:R-:W-:-:S09]  /*1040*/  UIADD3.64 UR16, UR4, 0x2, URZ ;  /* 0x0000000204107897 */ /* 0x000fd2000fffe03f */
        /* <DEDUP_REMOVED lines=11> */
[----:B------:R-:W-:Y:S02]  /*1100*/  UIADD3.64 UR16, UR4, 0x202, URZ ;  /* 0x0000020204107897 */ /* 0x000fe4000fffe03f */
[----:B------:R-:W-:Y:S02]  /*1110*/  UIADD3.64 UR6, UR6, 0x300, URZ ;  /* 0x0000030006067897 */ /* 0x000fe4000fffe03f */
[----:B------:R-:W-:-:S05]  /*1120*/  UIADD3.64 UR4, UR4, 0x204, URZ ;  /* 0x0000020404047897 */ /* 0x000fca000fffe03f */
[----:B------:R-:W-:-:S12]  /*1130*/  HGMMA.64x128x16.F32 R24, gdesc[UR16].tnspB, R24 ;  /* 0x41e00000101879f0 */ /* 0x000fd80008700818 */
[----:B------:R-:W-:Y:S01]  /*1140*/  HGMMA.64x128x16.F32 R24, gdesc[UR4].tnspB, R24, gsb0 ;  /* 0x41e00000041879f0 */ /* 0x000fe20008000818 */
[----:B------:R-:W-:Y:S02]  /*1150*/  LOP3.LUT R4, R9, R4, RZ, 0x3c, !PT ;  /* 0x0000000409047212 */ /* 0x000fe400078e3cff */
[----:B------:R-:W-:Y:S01]  /*1160*/  LOP3.LUT R5, R0, 0x10, RZ, 0x3c, !PT ;  /* 0x0000001000057812 */ /* 0x000fe200078e3cff */
[----:B------:R-:W-:Y:S02]  /*1170*/  WARPGROUP.DEPBAR.LE gsb0, 0x0 ;  /* 0x00008000000079c5 */ /* 0x000fe40000010000 */
[----:B------:R-:W-:Y:S01]  /*1180*/  IMAD.MOV.U32 R8, RZ, RZ, R24 ;  /* 0x000000ffff087224 */ /* 0x000fe200078e0018 */
[----:B------:R-:W-:Y:S01]  /*1190*/  MOV R10, R40 ;  /* 0x00000028000a7202 */ /* 0x000fe20000000f00 */
[----:B------:R-:W-:Y:S01]  /*11a0*/  IMAD.MOV.U32 R9, RZ, RZ, R26 ;  /* 0x000000ffff097224 */ /* 0x000fe200078e001a */
[----:B------:R-:W-:Y:S01]  /*11b0*/  MOV R13, R30 ;  /* 0x0000001e000d7202 */ /* 0x000fe20000000f00 */
[----:B------:R-:W-:Y:S01]  /*11c0*/  IMAD.MOV.U32 R11, RZ, RZ, R42 ;  /* 0x000000ffff0b7224 */ /* 0x000fe200078e002a */
[----:B------:R-:W-:Y:S01]  /*11d0*/  BAR.SYNC.DEFER_BLOCKING 0x0 ;  /* 0x0000000000007b1d */ /* 0x000fe20000010000 */
[----:B------:R-:W-:Y:S01]  /*11e0*/  IMAD.MOV.U32 R12, RZ, RZ, R28 ;  /* 0x000000ffff0c7224 */ /* 0x000fe200078e001c */
[----:B------:R-:W-:Y:S01]  /*11f0*/  MOV R16, R32 ;  /* 0x0000002000107202 */ /* 0x000fe20000000f00 */
[----:B------:R-:W-:Y:S01]  /*1200*/  IMAD.MOV.U32 R14, RZ, RZ, R44 ;  /* 0x000000ffff0e7224 */ /* 0x000fe200078e002c */
[----:B------:R-:W-:Y:S01]  /*1210*/  MOV R19, R50 ;  /* 0x0000003200137202 */ /* 0x000fe20000000f00 */
[----:B------:R-:W-:-:S02]  /*1220*/  IMAD.MOV.U32 R15, RZ, RZ, R46 ;  /* 0x000000ffff0f7224 */ /* 0x000fc400078e002e */
[----:B------:R-:W-:Y:S02]  /*1230*/  IMAD.MOV.U32 R17, RZ, RZ, R34 ;  /* 0x000000ffff117224 */ /* 0x000fe400078e0022 */
[----:B------:R-:W-:Y:S01]  /*1240*/  IMAD.MOV.U32 R18, RZ, RZ, R48 ;  /* 0x000000ffff127224 */ /* 0x000fe200078e0030 */
[----:B------:R-:W-:Y:S01]  /*1250*/  MOV R20, R29 ;  /* 0x0000001d00147202 */ /* 0x000fe20000000f00 */
[----:B------:R-:W-:Y:S01]  /*1260*/  IMAD.MOV.U32 R21, RZ, RZ, R31 ;  /* 0x000000ffff157224 */ /* 0x000fe200078e001f */
[----:B------:R-:W-:Y:S01]  /*1270*/  MOV R23, R47 ;  /* 0x0000002f00177202 */ /* 0x000fe20000000f00 */
[----:B------:R-:W-:Y:S02]  /*1280*/  IMAD.MOV.U32 R22, RZ, RZ, R45 ;  /* 0x000000ffff167224 */ /* 0x000fe400078e002d */
[----:B------:R-:W-:Y:S02]  /*1290*/  IMAD.MOV.U32 R24, RZ, RZ, R37 ;  /* 0x000000ffff187224 */ /* 0x000fe400078e0025 */
[----:B------:R-:W-:Y:S01]  /*12a0*/  IMAD.MOV.U32 R26, RZ, RZ, R53 ;  /* 0x000000ffff1a7224 */ /* 0x000fe200078e0035 */
[----:B------:R0:W-:Y:S04]  /*12b0*/  STS.128 [R0+UR8], R8 ;  /* 0x0000000800007988 */ /* 0x0001e80008000c08 */
[----:B------:R1:W-:Y:S04]  /*12c0*/  STS.128 [R0+UR8+0x800], R12 ;  /* 0x0008000c00007988 */ /* 0x0003e80008000c08 */
[----:B------:R2:W-:Y:S01]  /*12d0*/  STS.128 [R0+UR8+0x1000], R16 ;  /* 0x0010001000007988 */ /* 0x0005e20008000c08 */
[----:B0-----:R-:W-:Y:S01]  /*12e0*/  IMAD.MOV.U32 R8, RZ, RZ, R36 ;  /* 0x000000ffff087224 */ /* 0x001fe200078e0024 */
[----:B------:R-:W-:Y:S01]  /*12f0*/  MOV R10, R52 ;  /* 0x00000034000a7202 */ /* 0x000fe20000000f00 */
[----:B------:R-:W-:-:S02]  /*1300*/  IMAD.MOV.U32 R9, RZ, RZ, R38 ;  /* 0x000000ffff097224 */ /* 0x000fc400078e0026 */
[----:B------:R-:W-:Y:S01]  /*1310*/  IMAD.MOV.U32 R11, RZ, RZ, R54 ;  /* 0x000000ffff0b7224 */ /* 0x000fe200078e0036 */
[----:B-1----:R-:W-:Y:S01]  /*1320*/  MOV R13, R27 ;  /* 0x0000001b000d7202 */ /* 0x002fe20000000f00 */
[----:B------:R-:W-:Y:S01]  /*1330*/  IMAD.MOV.U32 R12, RZ, RZ, R25 ;  /* 0x000000ffff0c7224 */ /* 0x000fe200078e0019 */
[----:B------:R-:W-:Y:S01]  /*1340*/  MOV R25, R39 ;  /* 0x0000002700197202 */ /* 0x000fe20000000f00 */
[----:B------:R-:W-:Y:S01]  /*1350*/  IMAD.MOV.U32 R14, RZ, RZ, R41 ;  /* 0x000000ffff0e7224 */ /* 0x000fe200078e0029 */
[----:B--2---:R-:W-:Y:S01]  /*1360*/  MOV R18, R49 ;  /* 0x0000003100127202 */ /* 0x004fe20000000f00 */
[----:B------:R-:W-:Y:S01]  /*1370*/  IMAD.MOV.U32 R15, RZ, RZ, R43 ;  /* 0x000000ffff0f7224 */ /* 0x000fe200078e002b */
[----:B------:R-:W-:Y:S01]  /*1380*/  MOV R27, R55 ;  /* 0x00000037001b7202 */ /* 0x000fe20000000f00 */
[----:B------:R-:W-:Y:S02]  /*1390*/  IMAD.MOV.U32 R16, RZ, RZ, R33 ;  /* 0x000000ffff107224 */ /* 0x000fe400078e0021 */
[----:B------:R-:W-:-:S02]  /*13a0*/  IMAD.MOV.U32 R17, RZ, RZ, R35 ;  /* 0x000000ffff117224 */ /* 0x000fc400078e0023 */
[----:B------:R-:W-:Y:S01]  /*13b0*/  IMAD.MOV.U32 R19, RZ, RZ, R51 ;  /* 0x000000ffff137224 */ /* 0x000fe200078e0033 */
[----:B------:R-:W-:Y:S04]  /*13c0*/  STS.128 [R0+UR8+0x1800], R8 ;  /* 0x0018000800007988 */ /* 0x000fe80008000c08 */
[----:B------:R-:W-:Y:S04]  /*13d0*/  STS.128 [R5+UR8], R12 ;  /* 0x0000000c05007988 */ /* 0x000fe80008000c08 */
[----:B------:R-:W-:Y:S04]  /*13e0*/  STS.128 [R5+UR8+0x800], R20 ;  /* 0x0008001405007988 */ /* 0x000fe80008000c08 */
[----:B------:R-:W-:Y:S04]  /*13f0*/  STS.128 [R5+UR8+0x1000], R16 ;  /* 0x0010001005007988 */ /* 0x000fe80008000c08 */
[----:B------:R-:W-:Y:S01]  /*1400*/  STS.128 [R5+UR8+0x1800], R24 ;  /* 0x0018001805007988 */ /* 0x000fe20008000c08 */
[----:B------:R-:W-:Y:S01]  /*1410*/  BAR.SYNC.DEFER_BLOCKING 0x0 ;  /* 0x0000000000007b1d */ /* 0x000fe20000010000 */
[----:B------:R-:W-:Y:S01]  /*1420*/  IMAD.MOV.U32 R28, RZ, RZ, R56 ;  /* 0x000000ffff1c7224 */ /* 0x000fe200078e0038 */
[----:B------:R-:W-:Y:S01]  /*1430*/  MOV R29, R58 ;  /* 0x0000003a001d7202 */ /* 0x000fe20000000f00 */
[----:B------:R-:W-:Y:S01]  /*1440*/  IMAD.MOV.U32 R30, RZ, RZ, R72 ;  /* 0x000000ffff1e7224 */ /* 0x000fe200078e0048 */
[----:B------:R-:W-:-:S02]  /*1450*/  MOV R31, R74 ;  /* 0x0000004a001f7202 */ /* 0x000fc40000000f00 */
[----:B------:R-:W0:Y:S04]  /*1460*/  LDS.128 R8, [R4+UR8] ;  /* 0x0000000804087984 */ /* 0x000e280008000c00 */
[----:B------:R-:W1:Y:S04]  /*1470*/  LDS.128 R12, [R4+UR8+0x200] ;  /* 0x00020008040c7984 */ /* 0x000e680008000c00 */
[----:B------:R-:W2:Y:S04]  /*1480*/  LDS.128 R16, [R4+UR8+0x400] ;  /* 0x0004000804107984 */ /* 0x000ea80008000c00 */
[----:B------:R-:W3:Y:S01]  /*1490*/  LDS.128 R20, [R4+UR8+0x600] ;  /* 0x0006000804147984 */ /* 0x000ee20008000c00 */
[----:B------:R-:W-:Y:S01]  /*14a0*/  BAR.SYNC.DEFER_BLOCKING 0x0 ;  /* 0x0000000000007b1d */ /* 0x000fe20000010000 */
[----:B------:R-:W-:Y:S01]  /*14b0*/  IMAD.MOV.U32 R32, RZ, RZ, R60 ;  /* 0x000000ffff207224 */ /* 0x000fe200078e003c */
[----:B------:R-:W-:Y:S01]  /*14c0*/  MOV R33, R62 ;  /* 0x0000003e00217202 */ /* 0x000fe20000000f00 */
        /* <DEDUP_REMOVED lines=26> */
[----:B------:R-:W-:Y:S04]  /*1670*/  STS.128 [R0+UR8], R28 ;  /* 0x0000001c00007988 */ /* 0x000fe80008000c08 */
[----:B------:R-:W-:Y:S04]  /*1680*/  STS.128 [R0+UR8+0x800], R32 ;  /* 0x0008002000007988 */ /* 0x000fe80008000c08 */
[----:B------:R-:W-:Y:S04]  /*1690*/  STS.128 [R0+UR8+0x1000], R36 ;  /* 0x0010002400007988 */ /* 0x000fe80008000c08 */
[----:B------:R-:W-:Y:S04]  /*16a0*/  STS.128 [R0+UR8+0x1800], R40 ;  /* 0x0018002800007988 */ /* 0x000fe80008000c08 */
[----:B------:R-:W-:Y:S04]  /*16b0*/  STS.128 [R5+UR8], R44 ;  /* 0x0000002c05007988 */ /* 0x000fe80008000c08 */
[----:B------:R-:W-:Y:S04]  /*16c0*/  STS.128 [R5+UR8+0x800], R48 ;  /* 0x0008003005007988 */ /* 0x000fe80008000c08 */
[----:B------:R-:W-:Y:S04]  /*16d0*/  STS.128 [R5+UR8+0x1000], R52 ;  /* 0x0010003405007988 */ /* 0x000fe80008000c08 */
[----:B------:R-:W-:Y:S01]  /*16e0*/  STS.128 [R5+UR8+0x1800], R56 ;  /* 0x0018003805007988 */ /* 0x000fe20008000c08 */
[----:B------:R-:W-:Y:S06]  /*16f0*/  BAR.SYNC.DEFER_BLOCKING 0x0 ;  /* 0x0000000000007b1d */ /* 0x000fec0000010000 */
[----:B------:R-:W4:Y:S04]  /*1700*/  LDS.128 R24, [R4+UR8] ;  /* 0x0000000804187984 */ /* 0x000f280008000c00 */
[----:B------:R-:W5:Y:S04]  /*1710*/  LDS.128 R28, [R4+UR8+0x200] ;  /* 0x00020008041c7984 */ /* 0x000f680008000c00 */
[----:B------:R-:W5:Y:S04]  /*1720*/  LDS.128 R32, [R4+UR8+0x400] ;  /* 0x0004000804207984 */ /* 0x000f680008000c00 */
[----:B------:R-:W5:Y:S04]  /*1730*/  LDS.128 R36, [R4+UR8+0x600] ;  /* 0x0006000804247984 */ /* 0x000f680008000c00 */
[----:B0-----:R-:W-:Y:S04]  /*1740*/  STG.E desc[UR12][R2.64], R8 ;  /* 0x0000000802007986 */ /* 0x001fe8000c10190c */
[----:B------:R-:W-:Y:S04]  /*1750*/  STG.E desc[UR12][R2.64+0x80], R10 ;  /* 0x0000800a02007986 */ /* 0x000fe8000c10190c */
[----:B------:R-:W-:Y:S04]  /*1760*/  STG.E desc[UR12][R2.64+0x1000], R9 ;  /* 0x0010000902007986 */ /* 0x000fe8000c10190c */
[----:B------:R-:W-:Y:S04]  /*1770*/  STG.E desc[UR12][R2.64+0x1080], R11 ;  /* 0x0010800b02007986 */ /* 0x000fe8000c10190c */
[----:B-1----:R-:W-:Y:S04]  /*1780*/  STG.E desc[UR12][R2.64+0x2000], R12 ;  /* 0x0020000c02007986 */ /* 0x002fe8000c10190c */
[----:B------:R-:W-:Y:S04]  /*1790*/  STG.E desc[UR12][R2.64+0x2080], R14 ;  /* 0x0020800e02007986 */ /* 0x000fe8000c10190c */
[----:B------:R-:W-:Y:S04]  /*17a0*/  STG.E desc[UR12][R2.64+0x3000], R13 ;  /* 0x0030000d02007986 */ /* 0x000fe8000c10190c */
[----:B------:R-:W-:Y:S04]  /*17b0*/  STG.E desc[UR12][R2.64+0x3080], R15 ;  /* 0x0030800f02007986 */ /* 0x000fe8000c10190c */
[----:B--2---:R-:W-:Y:S04]  /*17c0*/  STG.E desc[UR12][R2.64+0x4000], R16 ;  /* 0x0040001002007986 */ /* 0x004fe8000c10190c */
[----:B------:R-:W-:Y:S04]  /*17d0*/  STG.E desc[UR12][R2.64+0x4080], R18 ;  /* 0x0040801202007986 */ /* 0x000fe8000c10190c */
[----:B------:R-:W-:Y:S04]  /*17e0*/  STG.E desc[UR12][R2.64+0x5000], R17 ;  /* 0x0050001102007986 */ /* 0x000fe8000c10190c */
[----:B------:R-:W-:Y:S04]  /*17f0*/  STG.E desc[UR12][R2.64+0x5080], R19 ;  /* 0x0050801302007986 */ /* 0x000fe8000c10190c */
[----:B---3--:R-:W-:Y:S04]  /*1800*/  STG.E desc[UR12][R2.64+0x6000], R20 ;  /* 0x0060001402007986 */ /* 0x008fe8000c10190c */
[----:B------:R-:W-:Y:S04]  /*1810*/  STG.E desc[UR12][R2.64+0x6080], R22 ;  /* 0x0060801602007986 */ /* 0x000fe8000c10190c */
[----:B------:R-:W-:Y:S04]  /*1820*/  STG.E desc[UR12][R2.64+0x7000], R21 ;  /* 0x0070001502007986 */ /* 0x000fe8000c10190c */
[----:B------:R-:W-:Y:S04]  /*1830*/  STG.E desc[UR12][R2.64+0x7080], R23 ;  /* 0x0070801702007986 */ /* 0x000fe8000c10190c */
[----:B----4-:R-:W-:Y:S04]  /*1840*/  STG.E desc[UR12][R2.64+0x100], R24 ;  /* 0x0001001802007986 */ /* 0x010fe8000c10190c */
[----:B------:R-:W-:Y:S04]  /*1850*/  STG.E desc[UR12][R2.64+0x180], R26 ;  /* 0x0001801a02007986 */ /* 0x000fe8000c10190c */
[----:B------:R-:W-:Y:S04]  /*1860*/  STG.E desc[UR12][R2.64+0x1100], R25 ;  /* 0x0011001902007986 */ /* 0x000fe8000c10190c */
[----:B------:R-:W-:Y:S04]  /*1870*/  STG.E desc[UR12][R2.64+0x1180], R27 ;  /* 0x0011801b02007986 */ /* 0x000fe8000c10190c */
[----:B-----5:R-:W-:Y:S04]  /*1880*/  STG.E desc[UR12][R2.64+0x2100], R28 ;  /* 0x0021001c02007986 */ /* 0x020fe8000c10190c */
[----:B------:R-:W-:Y:S04]  /*1890*/  STG.E desc[UR12][R2.64+0x2180], R30 ;  /* 0x0021801e02007986 */ /* 0x000fe8000c10190c */
        /* <DEDUP_REMOVED lines=9> */
[----:B------:R-:W-:Y:S01]  /*1930*/  STG.E desc[UR12][R2.64+0x7180], R39 ;  /* 0x0071802702007986 */ /* 0x000fe2000c10190c */
[----:B------:R-:W-:Y:S05]  /*1940*/  EXIT ;  /* 0x000000000000794d */ /* 0x000fea0003800000 */
.L_x_0:
[----:B------:R-:W-:-:S00]  /*1950*/  BRA `(.L_x_0) ;  /* 0xfffffffc00fc7947 */ /* 0x000fc0000383ffff */
[----:B------:R-:W-:-:S00]  /*1960*/  NOP ;  /* 0x0000000000007918 */ /* 0x000fc00000000000 */
        /* <DEDUP_REMOVED lines=9> */
.L_x_1:


//--------------------- .nv.shared.gluon_mma      --------------------------
	.section	.nv.shared.gluon_mma,"aw",@nobits
	.sectionflags	@""
	.align	16
	.zero		1024


//--------------------- .nv.shared.reserved.0     --------------------------
	.section	.nv.shared.reserved.0,"aw",@nobits
	.weak		__nv_reservedSMEM_offset_0_alias
	.size		__nv_reservedSMEM_offset_0_alias, 0, 0
	.other		__nv_reservedSMEM_offset_0_alias,@"STO_CUDA_RESERVED_SHARED STV_DEFAULT"
__nv_reservedSMEM_offset_0_alias:
	.zero		0


//--------------------- .nv.constant0.gluon_mma   --------------------------
	.section	.nv.constant0.gluon_mma,"a",@progbits
	.sectionflags	@""
	.align	4
.nv.constant0.gluon_mma:
	.zero		568


//--------------------- SYMBOLS --------------------------

	.type		.nv.reservedSmem.offset0,@object
	.size		.nv.reservedSmem.offset0,0x4
